	.headerflags	@"EF_CUDA_TEXMODE_UNIFIED EF_CUDA_64BIT_ADDRESS EF_CUDA_ACCELERATORS EF_CUDA_SM90 EF_CUDA_VIRTUAL_SM(EF_CUDA_SM90)"
	.elftype	@"ET_EXEC"


//--------------------- .nv.info                  --------------------------
	.section	.nv.info,"",@"SHT_CUDA_INFO"
	.align	4


	//----- nvinfo : EIATTR_REGCOUNT
	.align		4
        /*0000*/ 	.byte	0x04, 0x2f
        /*0002*/ 	.short	(.L_3 - .L_2)
	.align		4
.L_2:
        /*0004*/ 	.word	index@(triton_poi_fused__native_batch_norm_legit_no_training_relu_30)
        /*0008*/ 	.word	0x00000011


	//----- nvinfo : EIATTR_MIN_STACK_SIZE
	.align		4
.L_3:
        /*000c*/ 	.byte	0x04, 0x12
        /*000e*/ 	.short	(.L_5 - .L_4)
	.align		4
.L_4:
        /*0010*/ 	.word	index@(triton_poi_fused__native_batch_norm_legit_no_training_relu_30)
        /*0014*/ 	.word	0x00000000


	//----- nvinfo : EIATTR_FRAME_SIZE
	.align		4
.L_5:
        /*0018*/ 	.byte	0x04, 0x11
        /*001a*/ 	.short	(.L_7 - .L_6)
	.align		4
.L_6:
        /*001c*/ 	.word	index@(triton_poi_fused__native_batch_norm_legit_no_training_relu_30)
        /*0020*/ 	.word	0x00000000


	//----- nvinfo : EIATTR_MIN_STACK_SIZE
	.align		4
.L_7:
        /*0024*/ 	.byte	0x04, 0x12
        /*0026*/ 	.short	(.L_9 - .L_8)
	.align		4
.L_8:
        /*0028*/ 	.word	index@(triton_poi_fused__native_batch_norm_legit_no_training_relu_30)
        /*002c*/ 	.word	0x00000000
.L_9:


//--------------------- .nv.info.triton_poi_fused__native_batch_norm_legit_no_training_relu_30 --------------------------
	.section	.nv.info.triton_poi_fused__native_batch_norm_legit_no_training_relu_30,"",@"SHT_CUDA_INFO"
	.sectionflags	@""
	.align	4


	//----- nvinfo : EIATTR_CUDA_API_VERSION
	.align		4
        /*0000*/ 	.byte	0x04, 0x37
        /*0002*/ 	.short	(.L_11 - .L_10)
.L_10:
        /*0004*/ 	.word	0x0000007c


	//----- nvinfo : EIATTR_KPARAM_INFO
	.align		4
.L_11:
        /*0008*/ 	.byte	0x04, 0x17
        /*000a*/ 	.short	(.L_13 - .L_12)
.L_12:
        /*000c*/ 	.word	0x00000000
        /*0010*/ 	.short	0x0006
        /*0012*/ 	.short	0x0030
        /*0014*/ 	.byte	0x00, 0xf0, 0x11, 0x00


	//----- nvinfo : EIATTR_KPARAM_INFO
	.align		4
.L_13:
        /*0018*/ 	.byte	0x04, 0x17
        /*001a*/ 	.short	(.L_15 - .L_14)
.L_14:
        /*001c*/ 	.word	0x00000000
        /*0020*/ 	.short	0x0005
        /*0022*/ 	.short	0x0028
        /*0024*/ 	.byte	0x00, 0xf4, 0x21, 0x00


	//----- nvinfo : EIATTR_KPARAM_INFO
	.align		4
.L_15:
        /*0028*/ 	.byte	0x04, 0x17
        /*002a*/ 	.short	(.L_17 - .L_16)
.L_16:
        /*002c*/ 	.word	0x00000000
        /*0030*/ 	.short	0x0004
        /*0032*/ 	.short	0x0020
        /*0034*/ 	.byte	0x00, 0xf4, 0x21, 0x00


	//----- nvinfo : EIATTR_KPARAM_INFO
	.align		4
.L_17:
        /*0038*/ 	.byte	0x04, 0x17
        /*003a*/ 	.short	(.L_19 - .L_18)
.L_18:
        /*003c*/ 	.word	0x00000000
        /*0040*/ 	.short	0x0003
        /*0042*/ 	.short	0x0018
        /*0044*/ 	.byte	0x00, 0xf4, 0x21, 0x00


	//----- nvinfo : EIATTR_KPARAM_INFO
	.align		4
.L_19:
        /*0048*/ 	.byte	0x04, 0x17
        /*004a*/ 	.short	(.L_21 - .L_20)
.L_20:
        /*004c*/ 	.word	0x00000000
        /*0050*/ 	.short	0x0002
        /*0052*/ 	.short	0x0010
        /*0054*/ 	.byte	0x00, 0xf4, 0x21, 0x00


	//----- nvinfo : EIATTR_KPARAM_INFO
	.align		4
.L_21:
        /*0058*/ 	.byte	0x04, 0x17
        /*005a*/ 	.short	(.L_23 - .L_22)
.L_22:
        /*005c*/ 	.word	0x00000000
        /*0060*/ 	.short	0x0001
        /*0062*/ 	.short	0x0008
        /*0064*/ 	.byte	0x00, 0xf4, 0x21, 0x00


	//----- nvinfo : EIATTR_KPARAM_INFO
	.align		4
.L_23:
        /*0068*/ 	.byte	0x04, 0x17
        /*006a*/ 	.short	(.L_25 - .L_24)
.L_24:
        /*006c*/ 	.word	0x00000000
        /*0070*/ 	.short	0x0000
        /*0072*/ 	.short	0x0000
        /*0074*/ 	.byte	0x00, 0xf4, 0x21, 0x00


	//----- nvinfo : EIATTR_SPARSE_MMA_MASK
	.align		4
.L_25:
        /*0078*/ 	.byte	0x03, 0x50
        /*007a*/ 	.short	0x0000


	//----- nvinfo : EIATTR_MAXREG_COUNT
	.align		4
        /*007c*/ 	.byte	0x03, 0x1b
        /*007e*/ 	.short	0x00ff


	//----- nvinfo : EIATTR_EXIT_INSTR_OFFSETS
	.align		4
        /*0080*/ 	.byte	0x04, 0x1c
        /*0082*/ 	.short	(.L_27 - .L_26)


	//   ....[0]....
.L_26:
        /*0084*/ 	.word	0x00000360


	//----- nvinfo : EIATTR_REQNTID
	.align		4
.L_27:
        /*0088*/ 	.byte	0x04, 0x10
        /*008a*/ 	.short	(.L_29 - .L_28)
.L_28:
        /*008c*/ 	.word	0x00000100
        /*0090*/ 	.word	0x00000001
        /*0094*/ 	.word	0x00000001


	//----- nvinfo : EIATTR_CBANK_PARAM_SIZE
	.align		4
.L_29:
        /*0098*/ 	.byte	0x03, 0x19
        /*009a*/ 	.short	0x0034


	//----- nvinfo : EIATTR_PARAM_CBANK
	.align		4
        /*009c*/ 	.byte	0x04, 0x0a
        /*009e*/ 	.short	(.L_31 - .L_30)
	.align		4
.L_30:
        /*00a0*/ 	.word	index@(.nv.constant0.triton_poi_fused__native_batch_norm_legit_no_training_relu_30)
        /*00a4*/ 	.short	0x0210
        /*00a6*/ 	.short	0x0034


	//----- nvinfo : EIATTR_SW_WAR
	.align		4
.L_31:
        /*00a8*/ 	.byte	0x04, 0x36
        /*00aa*/ 	.short	(.L_33 - .L_32)
.L_32:
        /*00ac*/ 	.word	0x00000008
.L_33:


//--------------------- .nv.callgraph             --------------------------
	.section	.nv.callgraph,"",@"SHT_CUDA_CALLGRAPH"
	.align	4
	.sectionentsize	8
	.align		4
        /*0000*/ 	.word	0x00000000
	.align		4
        /*0004*/ 	.word	0xffffffff
	.align		4
        /*0008*/ 	.word	0x00000000
	.align		4
        /*000c*/ 	.word	0xfffffffe
	.align		4
        /*0010*/ 	.word	0x00000000
	.align		4
        /*0014*/ 	.word	0xfffffffd
	.align		4
        /*0018*/ 	.word	0x00000000
	.align		4
        /*001c*/ 	.word	0xfffffffc


//--------------------- .nv.constant4             --------------------------
	.section	.nv.constant4,"a",@progbits
	.align	8
	.align		8
.nv.constant4:
        /*0000*/ 	.dword	_$_str
	.align		8
        /*0008*/ 	.dword	_$_str_$_2


//--------------------- .text.triton_poi_fused__native_batch_norm_legit_no_training_relu_30 --------------------------
	.section	.text.triton_poi_fused__native_batch_norm_legit_no_training_relu_30,"ax",@progbits
	.align	128
        .global         triton_poi_fused__native_batch_norm_legit_no_training_relu_30
        .type           triton_poi_fused__native_batch_norm_legit_no_training_relu_30,@function
        .size           triton_poi_fused__native_batch_norm_legit_no_training_relu_30,(.L_x_1 - triton_poi_fused__native_batch_norm_legit_no_training_relu_30)
        .other          triton_poi_fused__native_batch_norm_legit_no_training_relu_30,@"STO_CUDA_ENTRY STV_DEFAULT"
triton_poi_fused__native_batch_norm_legit_no_training_relu_30:
.text.triton_poi_fused__native_batch_norm_legit_no_training_relu_30:
[----:B------:R-:W-:Y:S01]  /*0000*/  LDC R1, c[0x0][0x28] ;  /* 0x00000a00ff017b82 */ /* 0x000fe20000000800 */
[----:B------:R-:W1:Y:S07]  /*0010*/  S2R R0, SR_TID.X ;  /* 0x0000000000007919 */ /* 0x000e6e0000002100 */
[----:B------:R-:W2:Y:S01]  /*0020*/  LDC.64 R6, c[0x0][0x220] ;  /* 0x00008800ff067b82 */ /* 0x000ea20000000a00 */
[----:B------:R-:W-:Y:S01]  /*0030*/  ULDC.64 UR4, c[0x0][0x208] ;  /* 0x0000820000047ab9 */ /* 0x000fe20000000a00 */
[----:B------:R-:W3:Y:S06]  /*0040*/  S2R R5, SR_CTAID.X ;  /* 0x0000000000057919 */ /* 0x000eec0000002500 */
[----:B------:R-:W4:Y:S08]  /*0050*/  LDC.64 R8, c[0x0][0x228] ;  /* 0x00008a00ff087b82 */ /* 0x000f300000000a00 */
[----:B------:R-:W5:Y:S01]  /*0060*/  LDC.64 R10, c[0x0][0x230] ;  /* 0x00008c00ff0a7b82 */ /* 0x000f620000000a00 */
[----:B-1----:R-:W-:-:S02]  /*0070*/  SHF.L.U32 R0, R0, 0x1, RZ ;  /* 0x0000000100007819 */ /* 0x002fc400000006ff */
[----:B---3--:R-:W-:Y:S02]  /*0080*/  SHF.R.S32.HI R3, RZ, 0x16, R5 ;  /* 0x00000016ff037819 */ /* 0x008fe40000011405 */
[----:B------:R-:W-:Y:S02]  /*0090*/  LOP3.LUT R0, R0, 0x1fe, RZ, 0xc0, !PT ;  /* 0x000001fe00007812 */ /* 0x000fe400078ec0ff */
[----:B------:R-:W-:Y:S02]  /*00a0*/  SGXT R3, R3, 0x1 ;  /* 0x000000010303781a */ /* 0x000fe40000000200 */
[----:B------:R-:W-:-:S04]  /*00b0*/  LEA R0, R5, R0, 0x9 ;  /* 0x0000000005007211 */ /* 0x000fc800078e48ff */
[----:B------:R-:W-:-:S04]  /*00c0*/  LEA.HI R3, R3, R0, RZ, 0xa ;  /* 0x0000000003037211 */ /* 0x000fc800078f50ff */
[----:B------:R-:W-:-:S05]  /*00d0*/  SHF.R.S32.HI R3, RZ, 0xa, R3 ;  /* 0x0000000aff037819 */ /* 0x000fca0000011403 */
[----:B------:R-:W-:-:S05]  /*00e0*/  IMAD.HI R2, R3, 0x2aaaaaab, RZ ;  /* 0x2aaaaaab03027827 */ /* 0x000fca00078e02ff */
[----:B------:R-:W-:-:S04]  /*00f0*/  SHF.R.U32.HI R5, RZ, 0x1f, R2 ;  /* 0x0000001fff057819 */ /* 0x000fc80000011602 */
[----:B------:R-:W-:Y:S02]  /*0100*/  LEA.HI R2, R2, R5, RZ, 0x1d ;  /* 0x0000000502027211 */ /* 0x000fe400078fe8ff */
[----:B------:R-:W1:Y:S03]  /*0110*/  LDC.64 R4, c[0x0][0x218] ;  /* 0x00008600ff047b82 */ /* 0x000e660000000a00 */
[----:B------:R-:W-:-:S04]  /*0120*/  IMAD R13, R2, -0x30, R3 ;  /* 0xffffffd0020d7824 */ /* 0x000fc800078e0203 */
[C---:B--2---:R-:W-:Y:S01]  /*0130*/  IMAD.WIDE R6, R13.reuse, 0x4, R6 ;  /* 0x000000040d067825 */ /* 0x044fe200078e0206 */
[----:B------:R-:W2:Y:S05]  /*0140*/  LDC.64 R2, c[0x0][0x210] ;  /* 0x00008400ff027b82 */ /* 0x000eaa0000000a00 */
[----:B------:R-:W3:Y:S01]  /*0150*/  LDG.E.EL R6, desc[UR4][R6.64] ;  /* 0x0000000406067981 */ /* 0x000ee2000c2e1900 */
[----:B----4-:R-:W-:-:S04]  /*0160*/  IMAD.WIDE R8, R13, 0x4, R8 ;  /* 0x000000040d087825 */ /* 0x010fc800078e0208 */
[C---:B-----5:R-:W-:Y:S02]  /*0170*/  IMAD.WIDE R10, R13.reuse, 0x4, R10 ;  /* 0x000000040d0a7825 */ /* 0x060fe400078e020a */
[----:B------:R-:W4:Y:S02]  /*0180*/  LDG.E.EL R8, desc[UR4][R8.64] ;  /* 0x0000000408087981 */ /* 0x000f24000c2e1900 */
[----:B-1----:R-:W-:Y:S02]  /*0190*/  IMAD.WIDE R4, R13, 0x4, R4 ;  /* 0x000000040d047825 */ /* 0x002fe400078e0204 */
[----:B------:R-:W4:Y:S04]  /*01a0*/  LDG.E.EL R11, desc[UR4][R10.64] ;  /* 0x000000040a0b7981 */ /* 0x000f28000c2e1900 */
[----:B------:R1:W5:Y:S01]  /*01b0*/  LDG.E.EL R12, desc[UR4][R4.64] ;  /* 0x00000004040c7981 */ /* 0x000362000c2e1900 */
[----:B--2---:R-:W-:-:S06]  /*01c0*/  IMAD.WIDE R2, R0, 0x4, R2 ;  /* 0x0000000400027825 */ /* 0x004fcc00078e0202 */
[----:B------:R-:W5:Y:S01]  /*01d0*/  LDG.E.64 R2, desc[UR4][R2.64] ;  /* 0x0000000402027981 */ /* 0x000f62000c1e1b00 */
[----:B------:R-:W-:Y:S01]  /*01e0*/  HFMA2.MMA R14, -RZ, RZ, 1.625, 0 ;  /* 0x3e800000ff0e7435 */ /* 0x000fe200000001ff */
[----:B-1----:R-:W1:Y:S02]  /*01f0*/  LDC.64 R4, c[0x0][0x238] ;  /* 0x00008e00ff047b82 */ /* 0x002e640000000a00 */
[----:B-1----:R-:W-:-:S04]  /*0200*/  IMAD.WIDE R4, R0, 0x4, R4 ;  /* 0x0000000400047825 */ /* 0x002fc800078e0204 */
[----:B---3--:R-:W-:-:S04]  /*0210*/  FADD R6, R6, 9.9999997473787516356e-06 ;  /* 0x3727c5ac06067421 */ /* 0x008fc80000000000 */
[----:B------:R-:W1:Y:S02]  /*0220*/  MUFU.SQRT R7, R6 ;  /* 0x0000000600077308 */ /* 0x000e640000002000 */
[C---:B-1----:R-:W-:Y:S02]  /*0230*/  FSETP.GT.AND P0, PT, R7.reuse, 8.50705917302346158658e+37, PT ;  /* 0x7e8000000700780b */ /* 0x042fe40003f04000 */
[----:B------:R-:W-:-:S11]  /*0240*/  FSETP.GEU.AND P1, PT, R7, 1.175494350822287508e-38, PT ;  /* 0x008000000700780b */ /* 0x000fd60003f2e000 */
[----:B------:R-:W-:-:S04]  /*0250*/  @P0 FMUL R7, R7, 0.25 ;  /* 0x3e80000007070820 */ /* 0x000fc80000400000 */
[----:B------:R-:W-:-:S06]  /*0260*/  @!P1 FMUL R7, R7, 16777216 ;  /* 0x4b80000007079820 */ /* 0x000fcc0000400000 */
[----:B------:R-:W1:Y:S01]  /*0270*/  MUFU.RCP R7, R7 ;  /* 0x0000000700077308 */ /* 0x000e620000001000 */
[----:B------:R-:W-:Y:S01]  /*0280*/  FSEL R14, R14, 1, P0 ;  /* 0x3f8000000e0e7808 */ /* 0x000fe20000000000 */
[----:B-----5:R-:W-:-:S04]  /*0290*/  FADD R2, R2, -R12 ;  /* 0x8000000c02027221 */ /* 0x020fc80000000000 */
[----:B------:R-:W-:Y:S01]  /*02a0*/  @!P1 FMUL R14, R14, 16777216 ;  /* 0x4b8000000e0e9820 */ /* 0x000fe20000400000 */
[----:B------:R-:W-:-:S03]  /*02b0*/  FADD R3, R3, -R12 ;  /* 0x8000000c03037221 */ /* 0x000fc60000000000 */
[----:B-1----:R-:W-:-:S04]  /*02c0*/  FMUL R14, R7, R14 ;  /* 0x0000000e070e7220 */ /* 0x002fc80000400000 */
[-C--:B------:R-:W-:Y:S01]  /*02d0*/  FMUL R2, R2, R14.reuse ;  /* 0x0000000e02027220 */ /* 0x080fe20000400000 */
[----:B------:R-:W-:-:S03]  /*02e0*/  FMUL R14, R3, R14 ;  /* 0x0000000e030e7220 */ /* 0x000fc60000400000 */
[C-C-:B----4-:R-:W-:Y:S01]  /*02f0*/  FFMA R2, R8.reuse, R2, R11.reuse ;  /* 0x0000000208027223 */ /* 0x150fe2000000000b */
[----:B------:R-:W-:-:S04]  /*0300*/  FFMA R14, R8, R14, R11 ;  /* 0x0000000e080e7223 */ /* 0x000fc8000000000b */
[----:B------:R-:W-:Y:S02]  /*0310*/  FSETP.GEU.AND P0, PT, R2, RZ, PT ;  /* 0x000000ff0200720b */ /* 0x000fe40003f0e000 */
[----:B------:R-:W-:Y:S02]  /*0320*/  FSETP.GEU.AND P1, PT, R14, RZ, PT ;  /* 0x000000ff0e00720b */ /* 0x000fe40003f2e000 */
[----:B------:R-:W-:Y:S02]  /*0330*/  FSEL R2, R2, RZ, P0 ;  /* 0x000000ff02027208 */ /* 0x000fe40000000000 */
[----:B------:R-:W-:-:S05]  /*0340*/  FSEL R3, R14, RZ, P1 ;  /* 0x000000ff0e037208 */ /* 0x000fca0000800000 */
[----:B------:R-:W-:Y:S01]  /*0350*/  STG.E.64 desc[UR4][R4.64], R2 ;  /* 0x0000000204007986 */ /* 0x000fe2000c101b04 */
[----:B------:R-:W-:Y:S05]  /*0360*/  EXIT ;  /* 0x000000000000794d */ /* 0x000fea0003800000 */
.L_x_0:
[----:B------:R-:W-:-:S00]  /*0370*/  BRA `(.L_x_0) ;  /* 0xfffffffc00fc7947 */ /* 0x000fc0000383ffff */
[----:B------:R-:W-:-:S00]  /*0380*/  NOP ;  /* 0x0000000000007918 */ /* 0x000fc00000000000 */
[----:B------:R-:W-:-:S00]  /*0390*/  NOP ;  /* 0x0000000000007918 */ /* 0x000fc00000000000 */
[----:B------:R-:W-:-:S00]  /*03a0*/  NOP ;  /* 0x0000000000007918 */ /* 0x000fc00000000000 */
[----:B------:R-:W-:-:S00]  /*03b0*/  NOP ;  /* 0x0000000000007918 */ /* 0x000fc00000000000 */
[----:B------:R-:W-:-:S00]  /*03c0*/  NOP ;  /* 0x0000000000007918 */ /* 0x000fc00000000000 */
[----:B------:R-:W-:-:S00]  /*03d0*/  NOP ;  /* 0x0000000000007918 */ /* 0x000fc00000000000 */
[----:B------:R-:W-:-:S00]  /*03e0*/  NOP ;  /* 0x0000000000007918 */ /* 0x000fc00000000000 */
[----:B------:R-:W-:-:S00]  /*03f0*/  NOP ;  /* 0x0000000000007918 */ /* 0x000fc00000000000 */
.L_x_1:


//--------------------- .nv.global.init           --------------------------
	.section	.nv.global.init,"aw",@progbits
.nv.global.init:
	.type		_$_str,@object
	.size		_$_str,(_$_str_$_2 - _$_str)
_$_str:
        /*0000*/ 	.byte	0x5f, 0x5f, 0x43, 0x55, 0x44, 0x41, 0x5f, 0x46, 0x54, 0x5a, 0x00
	.type		_$_str_$_2,@object
	.size		_$_str_$_2,(.L_1 - _$_str_$_2)
_$_str_$_2:
        /*000b*/ 	.byte	0x5f, 0x5f, 0x43, 0x55, 0x44, 0x41, 0x5f, 0x50, 0x52, 0x45, 0x43, 0x5f, 0x53, 0x51, 0x52, 0x54
        /*001b*/ 	.byte	0x00
.L_1:


//--------------------- .nv.constant0.triton_poi_fused__native_batch_norm_legit_no_training_relu_30 --------------------------
	.section	.nv.constant0.triton_poi_fused__native_batch_norm_legit_no_training_relu_30,"a",@progbits
	.sectionflags	@""
	.align	4
.nv.constant0.triton_poi_fused__native_batch_norm_legit_no_training_relu_30:
	.zero		580
